	.headerflags	@"EF_CUDA_TEXMODE_UNIFIED EF_CUDA_64BIT_ADDRESS EF_CUDA_SM86 EF_CUDA_VIRTUAL_SM(EF_CUDA_SM86)"
	.elftype	@"ET_EXEC"


//--------------------- .nv.info                  --------------------------
	.section	.nv.info,"",@"SHT_CUDA_INFO"
	.align	4


	//----- nvinfo : EIATTR_REGCOUNT
	.align		4
        /*0000*/ 	.byte	0x04, 0x2f
        /*0002*/ 	.short	(.L_2 - .L_1)
	.align		4
.L_1:
        /*0004*/ 	.word	index@(triton_poi_fused_gelu_3)
        /*0008*/ 	.word	0x00000019


	//----- nvinfo : EIATTR_MIN_STACK_SIZE
	.align		4
.L_2:
        /*000c*/ 	.byte	0x04, 0x12
        /*000e*/ 	.short	(.L_4 - .L_3)
	.align		4
.L_3:
        /*0010*/ 	.word	index@(triton_poi_fused_gelu_3)
        /*0014*/ 	.word	0x00000000


	//----- nvinfo : EIATTR_FRAME_SIZE
	.align		4
.L_4:
        /*0018*/ 	.byte	0x04, 0x11
        /*001a*/ 	.short	(.L_6 - .L_5)
	.align		4
.L_5:
        /*001c*/ 	.word	index@(triton_poi_fused_gelu_3)
        /*0020*/ 	.word	0x00000000


	//----- nvinfo : EIATTR_MIN_STACK_SIZE
	.align		4
.L_6:
        /*0024*/ 	.byte	0x04, 0x12
        /*0026*/ 	.short	(.L_8 - .L_7)
	.align		4
.L_7:
        /*0028*/ 	.word	index@(triton_poi_fused_gelu_3)
        /*002c*/ 	.word	0x00000000
.L_8:


//--------------------- .nv.info.triton_poi_fused_gelu_3 --------------------------
	.section	.nv.info.triton_poi_fused_gelu_3,"",@"SHT_CUDA_INFO"
	.sectionflags	@""
	.align	4


	//----- nvinfo : EIATTR_CUDA_API_VERSION
	.align		4
        /*0000*/ 	.byte	0x04, 0x37
        /*0002*/ 	.short	(.L_10 - .L_9)
.L_9:
        /*0004*/ 	.word	0x0000007c


	//----- nvinfo : EIATTR_SW2861232_WAR
	.align		4
.L_10:
        /*0008*/ 	.byte	0x01, 0x35
	.zero		2


	//----- nvinfo : EIATTR_PARAM_CBANK
	.align		4
        /*000c*/ 	.byte	0x04, 0x0a
        /*000e*/ 	.short	(.L_12 - .L_11)
	.align		4
.L_11:
        /*0010*/ 	.word	index@(.nv.constant0.triton_poi_fused_gelu_3)
        /*0014*/ 	.short	0x0160
        /*0016*/ 	.short	0x0020


	//----- nvinfo : EIATTR_CBANK_PARAM_SIZE
	.align		4
.L_12:
        /*0018*/ 	.byte	0x03, 0x19
        /*001a*/ 	.short	0x0020


	//----- nvinfo : EIATTR_KPARAM_INFO
	.align		4
        /*001c*/ 	.byte	0x04, 0x17
        /*001e*/ 	.short	(.L_14 - .L_13)
.L_13:
        /*0020*/ 	.word	0x00000000
        /*0024*/ 	.short	0x0003
        /*0026*/ 	.short	0x0018
        /*0028*/ 	.byte	0x00, 0xf4, 0x21, 0x00


	//----- nvinfo : EIATTR_KPARAM_INFO
	.align		4
.L_14:
        /*002c*/ 	.byte	0x04, 0x17
        /*002e*/ 	.short	(.L_16 - .L_15)
.L_15:
        /*0030*/ 	.word	0x00000000
        /*0034*/ 	.short	0x0002
        /*0036*/ 	.short	0x0010
        /*0038*/ 	.byte	0x00, 0xf0, 0x11, 0x00


	//----- nvinfo : EIATTR_KPARAM_INFO
	.align		4
.L_16:
        /*003c*/ 	.byte	0x04, 0x17
        /*003e*/ 	.short	(.L_18 - .L_17)
.L_17:
        /*0040*/ 	.word	0x00000000
        /*0044*/ 	.short	0x0001
        /*0046*/ 	.short	0x0008
        /*0048*/ 	.byte	0x00, 0xf4, 0x21, 0x00


	//----- nvinfo : EIATTR_KPARAM_INFO
	.align		4
.L_18:
        /*004c*/ 	.byte	0x04, 0x17
        /*004e*/ 	.short	(.L_20 - .L_19)
.L_19:
        /*0050*/ 	.word	0x00000000
        /*0054*/ 	.short	0x0000
        /*0056*/ 	.short	0x0000
        /*0058*/ 	.byte	0x00, 0xf4, 0x21, 0x00


	//----- nvinfo : EIATTR_MAXREG_COUNT
	.align		4
.L_20:
        /*005c*/ 	.byte	0x03, 0x1b
        /*005e*/ 	.short	0x00ff


	//----- nvinfo : EIATTR_EXIT_INSTR_OFFSETS
	.align		4
        /*0060*/ 	.byte	0x04, 0x1c
        /*0062*/ 	.short	(.L_22 - .L_21)


	//   ....[0]....
.L_21:
        /*0064*/ 	.word	0x00001060


	//----- nvinfo : EIATTR_REQNTID
	.align		4
.L_22:
        /*0068*/ 	.byte	0x04, 0x10
        /*006a*/ 	.short	(.L_24 - .L_23)
.L_23:
        /*006c*/ 	.word	0x00000080
        /*0070*/ 	.word	0x00000001
        /*0074*/ 	.word	0x00000001


	//----- nvinfo : EIATTR_CRS_STACK_SIZE
	.align		4
.L_24:
        /*0078*/ 	.byte	0x04, 0x1e
        /*007a*/ 	.short	(.L_26 - .L_25)
.L_25:
        /*007c*/ 	.word	0x00000000
.L_26:


//--------------------- .nv.callgraph             --------------------------
	.section	.nv.callgraph,"",@"SHT_CUDA_CALLGRAPH"
	.align	4
	.sectionentsize	8
	.align		4
        /*0000*/ 	.word	0x00000000
	.align		4
        /*0004*/ 	.word	0xffffffff
	.align		4
        /*0008*/ 	.word	0x00000000
	.align		4
        /*000c*/ 	.word	0xfffffffe
	.align		4
        /*0010*/ 	.word	0x00000000
	.align		4
        /*0014*/ 	.word	0xfffffffd
	.align		4
        /*0018*/ 	.word	0x00000000
	.align		4
        /*001c*/ 	.word	0xfffffffc


//--------------------- .nv.rel.action            --------------------------
	.section	.nv.rel.action,"",@"SHT_CUDA_RELOCINFO"
	.align	8
	.sectionentsize	8
        /*0000*/ 	.byte	0x73, 0x00, 0x00, 0x00, 0x00, 0x00, 0x00, 0x00, 0x00, 0x00, 0x00, 0x11, 0x25, 0x00, 0x05, 0x36


//--------------------- .nv.constant4             --------------------------
	.section	.nv.constant4,"a",@progbits
	.align	8
	.align		8
.nv.constant4:
        /*0000*/ 	.dword	_$_str


//--------------------- .nv.constant0.triton_poi_fused_gelu_3 --------------------------
	.section	.nv.constant0.triton_poi_fused_gelu_3,"a",@progbits
	.sectionflags	@""
	.align	4
.nv.constant0.triton_poi_fused_gelu_3:
	.zero		384


//--------------------- .text.triton_poi_fused_gelu_3 --------------------------
	.section	.text.triton_poi_fused_gelu_3,"ax",@progbits
	.sectioninfo	@"SHI_REGISTERS=25"
	.align	128
        .global         triton_poi_fused_gelu_3
        .type           triton_poi_fused_gelu_3,@function
        .size           triton_poi_fused_gelu_3,(.L_x_25 - triton_poi_fused_gelu_3)
        .other          triton_poi_fused_gelu_3,@"STO_CUDA_ENTRY STV_DEFAULT"
triton_poi_fused_gelu_3:
.text.triton_poi_fused_gelu_3:
[----:B------:R-:W-:Y:S02]  /*0000*/  MOV R1, c[0x0][0x28] ;  /* 0x00000a0000017a02 */ /* 0x000fe40000000f00 */
[----:B------:R-:W0:Y:S01]  /*0010*/  S2R R0, SR_TID.X ;  /* 0x0000000000007919 */ /* 0x000e220000002100 */
[----:B------:R-:W-:Y:S01]  /*0020*/  MOV R7, 0x2 ;  /* 0x0000000200077802 */ /* 0x000fe20000000f00 */
[----:B------:R-:W-:Y:S02]  /*0030*/  ULDC.64 UR4, c[0x0][0x118] ;  /* 0x0000460000047ab9 */ /* 0x000fe40000000a00 */
[----:B------:R-:W1:Y:S01]  /*0040*/  S2R R3, SR_CTAID.X ;  /* 0x0000000000037919 */ /* 0x000e620000002500 */
[----:B0-----:R-:W-:-:S04]  /*0050*/  SHF.L.U32 R0, R0, 0x3, RZ ;  /* 0x0000000300007819 */ /* 0x001fc800000006ff */
[----:B------:R-:W-:-:S04]  /*0060*/  LOP3.LUT R0, R0, 0x3f8, RZ, 0xc0, !PT ;  /* 0x000003f800007812 */ /* 0x000fc800078ec0ff */
[----:B-1----:R-:W-:-:S05]  /*0070*/  LEA R2, R3, R0, 0xa ;  /* 0x0000000003027211 */ /* 0x002fca00078e50ff */
[----:B------:R-:W-:-:S06]  /*0080*/  IMAD.WIDE R6, R2, R7, c[0x0][0x160] ;  /* 0x0000580002067625 */ /* 0x000fcc00078e0207 */
[----:B------:R-:W2:Y:S01]  /*0090*/  LDG.E.128 R4, [R6.64] ;  /* 0x0000000406047981 */ /* 0x000ea2000c1e1d00 */
[----:B------:R-:W-:Y:S01]  /*00a0*/  BSSY B0, `(.L_x_0) ;  /* 0x000002c000007945 */ /* 0x000fe20003800000 */
[C---:B--2---:R-:W-:Y:S02]  /*00b0*/  SHF.L.U32 R3, R4.reuse, 0x10, RZ ;  /* 0x0000001004037819 */ /* 0x044fe400000006ff */
[----:B------:R-:W-:Y:S02]  /*00c0*/  PRMT R4, R4, 0x7632, R4 ;  /* 0x0000763204047816 */ /* 0x000fe40000000004 */
[----:B------:R-:W-:Y:S01]  /*00d0*/  PRMT R8, R5, 0x7632, R8 ;  /* 0x0000763205087816 */ /* 0x000fe20000000008 */
[----:B------:R-:W-:Y:S01]  /*00e0*/  FMUL R0, R3, R3 ;  /* 0x0000000303007220 */ /* 0x000fe20000400000 */
[----:B------:R-:W-:Y:S02]  /*00f0*/  SHF.L.U32 R4, R4, 0x10, RZ ;  /* 0x0000001004047819 */ /* 0x000fe400000006ff */
[----:B------:R-:W-:Y:S01]  /*0100*/  SHF.L.U32 R5, R5, 0x10, RZ ;  /* 0x0000001005057819 */ /* 0x000fe200000006ff */
[----:B------:R-:W-:Y:S01]  /*0110*/  FMUL R0, R3, R0 ;  /* 0x0000000003007220 */ /* 0x000fe20000400000 */
[----:B------:R-:W-:Y:S01]  /*0120*/  SHF.L.U32 R8, R8, 0x10, RZ ;  /* 0x0000001008087819 */ /* 0x000fe200000006ff */
[----:B------:R-:W-:Y:S01]  /*0130*/  FMUL R11, R4, R4 ;  /* 0x00000004040b7220 */ /* 0x000fe20000400000 */
[----:B------:R-:W-:Y:S01]  /*0140*/  PRMT R9, R6, 0x7632, R9 ;  /* 0x0000763206097816 */ /* 0x000fe20000000009 */
[----:B------:R-:W-:Y:S01]  /*0150*/  FFMA R0, R0, 0.044714998453855514526, R3 ;  /* 0x3d37271300007823 */ /* 0x000fe20000000003 */
[----:B------:R-:W-:Y:S01]  /*0160*/  SHF.L.U32 R6, R6, 0x10, RZ ;  /* 0x0000001006067819 */ /* 0x000fe200000006ff */
[----:B------:R-:W-:Y:S01]  /*0170*/  FMUL R13, R4, R11 ;  /* 0x0000000b040d7220 */ /* 0x000fe20000400000 */
[----:B------:R-:W-:Y:S01]  /*0180*/  FMUL R11, R8, R8 ;  /* 0x00000008080b7220 */ /* 0x000fe20000400000 */
[----:B------:R-:W-:Y:S01]  /*0190*/  FMUL R10, R0, 0.79788458347320556641 ;  /* 0x3f4c422a000a7820 */ /* 0x000fe20000400000 */
[----:B------:R-:W-:Y:S01]  /*01a0*/  FMUL R0, R5, R5 ;  /* 0x0000000505007220 */ /* 0x000fe20000400000 */
[----:B------:R-:W-:Y:S01]  /*01b0*/  FFMA R12, R13, 0.044714998453855514526, R4 ;  /* 0x3d3727130d0c7823 */ /* 0x000fe20000000004 */
[----:B------:R-:W-:Y:S01]  /*01c0*/  SHF.L.U32 R9, R9, 0x10, RZ ;  /* 0x0000001009097819 */ /* 0x000fe200000006ff */
[----:B------:R-:W-:Y:S01]  /*01d0*/  FADD.FTZ R17, |R10|, -RZ ;  /* 0x800000ff0a117221 */ /* 0x000fe20000010200 */
[----:B------:R-:W-:Y:S01]  /*01e0*/  FMUL R0, R5, R0 ;  /* 0x0000000005007220 */ /* 0x000fe20000400000 */
[----:B------:R-:W-:Y:S01]  /*01f0*/  FMUL R13, R6, R6 ;  /* 0x00000006060d7220 */ /* 0x000fe20000400000 */
[----:B------:R-:W-:Y:S01]  /*0200*/  FMUL R15, R8, R11 ;  /* 0x0000000b080f7220 */ /* 0x000fe20000400000 */
[----:B------:R-:W-:Y:S01]  /*0210*/  FMUL R12, R12, 0.79788458347320556641 ;  /* 0x3f4c422a0c0c7820 */ /* 0x000fe20000400000 */
[----:B------:R-:W-:Y:S01]  /*0220*/  FSETP.GE.AND P0, PT, R17, 0.60000002384185791016, PT ;  /* 0x3f19999a1100780b */ /* 0x000fe20003f06000 */
[----:B------:R-:W-:-:S12]  /*0230*/  FFMA R14, R0, 0.044714998453855514526, R5 ;  /* 0x3d372713000e7823 */ /* 0x000fd80000000005 */
[----:B------:R-:W-:Y:S05]  /*0240*/  @!P0 BRA `(.L_x_1) ;  /* 0x000000a000008947 */ /* 0x000fea0003800000 */
[C---:B------:R-:W-:Y:S01]  /*0250*/  FMUL R0, R17.reuse, 2.8853900432586669922 ;  /* 0x4038aa3b11007820 */ /* 0x040fe20000400000 */
[----:B------:R-:W-:Y:S02]  /*0260*/  MOV R11, 0x3f800000 ;  /* 0x3f800000000b7802 */ /* 0x000fe40000000f00 */
[----:B------:R-:W-:-:S03]  /*0270*/  FSETP.GE.AND P0, PT, R17, 9.010913848876953125, PT ;  /* 0x41102cb41100780b */ /* 0x000fc60003f06000 */
[----:B------:R-:W0:Y:S02]  /*0280*/  MUFU.EX2 R0, R0 ;  /* 0x0000000000007308 */ /* 0x000e240000000800 */
[----:B0-----:R-:W-:-:S06]  /*0290*/  FADD R16, R0, 1 ;  /* 0x3f80000000107421 */ /* 0x001fcc0000000000 */
[----:B------:R-:W0:Y:S02]  /*02a0*/  MUFU.RCP R16, R16 ;  /* 0x0000001000107308 */ /* 0x000e240000001000 */
[----:B0-----:R-:W-:-:S05]  /*02b0*/  FFMA.FTZ R11, R16, -2, R11 ;  /* 0xc0000000100b7823 */ /* 0x001fca000001000b */
[----:B------:R-:W-:-:S04]  /*02c0*/  FSEL R11, R11, 1, !P0 ;  /* 0x3f8000000b0b7808 */ /* 0x000fc80004000000 */
[----:B------:R-:W-:Y:S01]  /*02d0*/  LOP3.LUT R11, R11, 0x80000000, R10, 0xf8, !PT ;  /* 0x800000000b0b7812 */ /* 0x000fe200078ef80a */
[----:B------:R-:W-:Y:S05]  /*02e0*/  BRA `(.L_x_2) ;  /* 0x0000007000007947 */ /* 0x000fea0003800000 */
.L_x_1:
[----:B------:R-:W-:Y:S01]  /*02f0*/  MOV R0, 0x3c80f082 ;  /* 0x3c80f08200007802 */ /* 0x000fe20000000f00 */
[----:B------:R-:W-:-:S04]  /*0300*/  FMUL R11, R10, R10 ;  /* 0x0000000a0a0b7220 */ /* 0x000fc80000400000 */
[----:B------:R-:W-:-:S04]  /*0310*/  FFMA.FTZ R0, R11, R0, -0.052303962409496307373 ;  /* 0xbd563cae0b007423 */ /* 0x000fc80000010000 */
[----:B------:R-:W-:-:S04]  /*0320*/  FFMA.FTZ R0, R11, R0, 0.1331529766321182251 ;  /* 0x3e0859410b007423 */ /* 0x000fc80000010000 */
[----:B------:R-:W-:-:S04]  /*0330*/  FFMA.FTZ R0, R11, R0, -0.33332768082618713379 ;  /* 0xbeaaa9ed0b007423 */ /* 0x000fc80000010000 */
[----:B------:R-:W-:-:S04]  /*0340*/  FFMA.FTZ R11, R11, R0, RZ ;  /* 0x000000000b0b7223 */ /* 0x000fc800000100ff */
[----:B------:R-:W-:Y:S02]  /*0350*/  FFMA.FTZ R11, R10, R11, R10 ;  /* 0x0000000b0a0b7223 */ /* 0x000fe4000001000a */
.L_x_2:
[----:B------:R-:W-:Y:S05]  /*0360*/  BSYNC B0 ;  /* 0x0000000000007941 */ /* 0x000fea0003800000 */
.L_x_0:
[----:B------:R-:W-:Y:S01]  /*0370*/  FADD.FTZ R19, |R12|, -RZ ;  /* 0x800000ff0c137221 */ /* 0x000fe20000010200 */
[----:B------:R-:W-:Y:S01]  /*0380*/  BSSY B0, `(.L_x_3) ;  /* 0x000001a000007945 */ /* 0x000fe20003800000 */
[----:B------:R-:W-:Y:S01]  /*0390*/  FMUL R17, R6, R13 ;  /* 0x0000000d06117220 */ /* 0x000fe20000400000 */
[----:B------:R-:W-:Y:S01]  /*03a0*/  FMUL R13, R14, 0.79788458347320556641 ;  /* 0x3f4c422a0e0d7820 */ /* 0x000fe20000400000 */
[----:B------:R-:W-:Y:S01]  /*03b0*/  SHF.L.U32 R10, R7, 0x10, RZ ;  /* 0x00000010070a7819 */ /* 0x000fe200000006ff */
[----:B------:R-:W-:Y:S01]  /*03c0*/  FFMA R15, R15, 0.044714998453855514526, R8 ;  /* 0x3d3727130f0f7823 */ /* 0x000fe20000000008 */
[----:B------:R-:W-:Y:S01]  /*03d0*/  FSETP.GE.AND P0, PT, R19, 0.60000002384185791016, PT ;  /* 0x3f19999a1300780b */ /* 0x000fe20003f06000 */
[----:B------:R-:W-:Y:S01]  /*03e0*/  FMUL R14, R9, R9 ;  /* 0x00000009090e7220 */ /* 0x000fe20000400000 */
[----:B------:R-:W-:-:S11]  /*03f0*/  PRMT R18, R7, 0x7632, R18 ;  /* 0x0000763207127816 */ /* 0x000fd60000000012 */
        /* <DEDUP_REMOVED lines=11> */
.L_x_4:
[----:B------:R-:W-:Y:S01]  /*04b0*/  MOV R0, 0x3c80f082 ;  /* 0x3c80f08200007802 */ /* 0x000fe20000000f00 */
[----:B------:R-:W-:-:S04]  /*04c0*/  FMUL R7, R12, R12 ;  /* 0x0000000c0c077220 */ /* 0x000fc80000400000 */
[----:B------:R-:W-:-:S04]  /*04d0*/  FFMA.FTZ R0, R7, R0, -0.052303962409496307373 ;  /* 0xbd563cae07007423 */ /* 0x000fc80000010000 */
[----:B------:R-:W-:-:S04]  /*04e0*/  FFMA.FTZ R0, R7, R0, 0.1331529766321182251 ;  /* 0x3e08594107007423 */ /* 0x000fc80000010000 */
[----:B------:R-:W-:-:S04]  /*04f0*/  FFMA.FTZ R0, R7, R0, -0.33332768082618713379 ;  /* 0xbeaaa9ed07007423 */ /* 0x000fc80000010000 */
[----:B------:R-:W-:-:S04]  /*0500*/  FFMA.FTZ R7, R7, R0, RZ ;  /* 0x0000000007077223 */ /* 0x000fc800000100ff */
[----:B------:R-:W-:Y:S02]  /*0510*/  FFMA.FTZ R12, R12, R7, R12 ;  /* 0x000000070c0c7223 */ /* 0x000fe4000001000c */
.L_x_5:
[----:B------:R-:W-:Y:S05]  /*0520*/  BSYNC B0 ;  /* 0x0000000000007941 */ /* 0x000fea0003800000 */
.L_x_3:
[----:B------:R-:W-:Y:S01]  /*0530*/  FADD.FTZ R20, |R13|, -RZ ;  /* 0x800000ff0d147221 */ /* 0x000fe20000010200 */
[----:B------:R-:W-:Y:S01]  /*0540*/  BSSY B0, `(.L_x_6) ;  /* 0x0000019000007945 */ /* 0x000fe20003800000 */
[----:B------:R-:W-:Y:S01]  /*0550*/  FMUL R16, R9, R14 ;  /* 0x0000000e09107220 */ /* 0x000fe20000400000 */
[----:B------:R-:W-:Y:S01]  /*0560*/  FMUL R14, R15, 0.79788458347320556641 ;  /* 0x3f4c422a0f0e7820 */ /* 0x000fe20000400000 */
[----:B------:R-:W-:Y:S01]  /*0570*/  SHF.L.U32 R7, R18, 0x10, RZ ;  /* 0x0000001012077819 */ /* 0x000fe200000006ff */
[----:B------:R-:W-:Y:S01]  /*0580*/  FFMA R17, R17, 0.044714998453855514526, R6 ;  /* 0x3d37271311117823 */ /* 0x000fe20000000006 */
[----:B------:R-:W-:Y:S01]  /*0590*/  FSETP.GE.AND P0, PT, R20, 0.60000002384185791016, PT ;  /* 0x3f19999a1400780b */ /* 0x000fe20003f06000 */
[----:B------:R-:W-:-:S12]  /*05a0*/  FMUL R15, R10, R10 ;  /* 0x0000000a0a0f7220 */ /* 0x000fd80000400000 */
        /* <DEDUP_REMOVED lines=11> */
.L_x_7:
[----:B------:R-:W-:Y:S01]  /*0660*/  MOV R0, 0x3c80f082 ;  /* 0x3c80f08200007802 */ /* 0x000fe20000000f00 */
[----:B------:R-:W-:-:S04]  /*0670*/  FMUL R19, R13, R13 ;  /* 0x0000000d0d137220 */ /* 0x000fc80000400000 */
[----:B------:R-:W-:-:S04]  /*0680*/  FFMA.FTZ R0, R19, R0, -0.052303962409496307373 ;  /* 0xbd563cae13007423 */ /* 0x000fc80000010000 */
[----:B------:R-:W-:-:S04]  /*0690*/  FFMA.FTZ R0, R19, R0, 0.1331529766321182251 ;  /* 0x3e08594113007423 */ /* 0x000fc80000010000 */
[----:B------:R-:W-:-:S04]  /*06a0*/  FFMA.FTZ R0, R19, R0, -0.33332768082618713379 ;  /* 0xbeaaa9ed13007423 */ /* 0x000fc80000010000 */
[----:B------:R-:W-:-:S04]  /*06b0*/  FFMA.FTZ R0, R19, R0, RZ ;  /* 0x0000000013007223 */ /* 0x000fc800000100ff */
[----:B------:R-:W-:Y:S02]  /*06c0*/  FFMA.FTZ R13, R13, R0, R13 ;  /* 0x000000000d0d7223 */ /* 0x000fe4000001000d */
.L_x_8:
[----:B------:R-:W-:Y:S05]  /*06d0*/  BSYNC B0 ;  /* 0x0000000000007941 */ /* 0x000fea0003800000 */
.L_x_6:
[----:B------:R-:W-:Y:S01]  /*06e0*/  FADD.FTZ R21, |R14|, -RZ ;  /* 0x800000ff0e157221 */ /* 0x000fe20000010200 */
[----:B------:R-:W-:Y:S01]  /*06f0*/  BSSY B0, `(.L_x_9) ;  /* 0x0000018000007945 */ /* 0x000fe20003800000 */
[----:B------:R-:W-:Y:S01]  /*0700*/  FMUL R19, R10, R15 ;  /* 0x0000000f0a137220 */ /* 0x000fe20000400000 */
[----:B------:R-:W-:Y:S01]  /*0710*/  FFMA R18, R16, 0.044714998453855514526, R9 ;  /* 0x3d37271310127823 */ /* 0x000fe20000000009 */
[----:B------:R-:W-:Y:S01]  /*0720*/  FMUL R15, R17, 0.79788458347320556641 ;  /* 0x3f4c422a110f7820 */ /* 0x000fe20000400000 */
        /* <DEDUP_REMOVED lines=13> */
.L_x_10:
[----:B------:R-:W-:Y:S01]  /*0800*/  MOV R0, 0x3c80f082 ;  /* 0x3c80f08200007802 */ /* 0x000fe20000000f00 */
[----:B------:R-:W-:-:S04]  /*0810*/  FMUL R17, R14, R14 ;  /* 0x0000000e0e117220 */ /* 0x000fc80000400000 */
[----:B------:R-:W-:-:S04]  /*0820*/  FFMA.FTZ R0, R17, R0, -0.052303962409496307373 ;  /* 0xbd563cae11007423 */ /* 0x000fc80000010000 */
[----:B------:R-:W-:-:S04]  /*0830*/  FFMA.FTZ R0, R17, R0, 0.1331529766321182251 ;  /* 0x3e08594111007423 */ /* 0x000fc80000010000 */
[----:B------:R-:W-:-:S04]  /*0840*/  FFMA.FTZ R0, R17, R0, -0.33332768082618713379 ;  /* 0xbeaaa9ed11007423 */ /* 0x000fc80000010000 */
[----:B------:R-:W-:-:S04]  /*0850*/  FFMA.FTZ R17, R17, R0, RZ ;  /* 0x0000000011117223 */ /* 0x000fc800000100ff */
[----:B------:R-:W-:Y:S02]  /*0860*/  FFMA.FTZ R14, R14, R17, R14 ;  /* 0x000000110e0e7223 */ /* 0x000fe4000001000e */
.L_x_11:
[----:B------:R-:W-:Y:S05]  /*0870*/  BSYNC B0 ;  /* 0x0000000000007941 */ /* 0x000fea0003800000 */
.L_x_9:
[----:B------:R-:W-:Y:S01]  /*0880*/  FADD.FTZ R21, |R15|, -RZ ;  /* 0x800000ff0f157221 */ /* 0x000fe20000010200 */
[----:B------:R-:W-:Y:S01]  /*0890*/  BSSY B0, `(.L_x_12) ;  /* 0x0000017000007945 */ /* 0x000fe20003800000 */
[----:B------:R-:W-:Y:S01]  /*08a0*/  FMUL R20, R7, R16 ;  /* 0x0000001007147220 */ /* 0x000fe20000400000 */
[----:B------:R-:W-:Y:S01]  /*08b0*/  FFMA R17, R19, 0.044714998453855514526, R10 ;  /* 0x3d37271313117823 */ /* 0x000fe2000000000a */
[----:B------:R-:W-:Y:S01]  /*08c0*/  FMUL R16, R18, 0.79788458347320556641 ;  /* 0x3f4c422a12107820 */ /* 0x000fe20000400000 */
[----:B------:R-:W-:-:S13]  /*08d0*/  FSETP.GE.AND P0, PT, R21, 0.60000002384185791016, PT ;  /* 0x3f19999a1500780b */ /* 0x000fda0003f06000 */
        /* <DEDUP_REMOVED lines=11> */
.L_x_13:
[----:B------:R-:W-:Y:S01]  /*0990*/  MOV R0, 0x3c80f082 ;  /* 0x3c80f08200007802 */ /* 0x000fe20000000f00 */
[----:B------:R-:W-:-:S04]  /*09a0*/  FMUL R19, R15, R15 ;  /* 0x0000000f0f137220 */ /* 0x000fc80000400000 */
[----:B------:R-:W-:-:S04]  /*09b0*/  FFMA.FTZ R0, R19, R0, -0.052303962409496307373 ;  /* 0xbd563cae13007423 */ /* 0x000fc80000010000 */
[----:B------:R-:W-:-:S04]  /*09c0*/  FFMA.FTZ R0, R19, R0, 0.1331529766321182251 ;  /* 0x3e08594113007423 */ /* 0x000fc80000010000 */
[----:B------:R-:W-:-:S04]  /*09d0*/  FFMA.FTZ R0, R19, R0, -0.33332768082618713379 ;  /* 0xbeaaa9ed13007423 */ /* 0x000fc80000010000 */
[----:B------:R-:W-:-:S04]  /*09e0*/  FFMA.FTZ R0, R19, R0, RZ ;  /* 0x0000000013007223 */ /* 0x000fc800000100ff */
[----:B------:R-:W-:Y:S02]  /*09f0*/  FFMA.FTZ R15, R15, R0, R15 ;  /* 0x000000000f0f7223 */ /* 0x000fe4000001000f */
.L_x_14:
[----:B------:R-:W-:Y:S05]  /*0a00*/  BSYNC B0 ;  /* 0x0000000000007941 */ /* 0x000fea0003800000 */
.L_x_12:
[----:B------:R-:W-:Y:S01]  /*0a10*/  FADD.FTZ R21, |R16|, -RZ ;  /* 0x800000ff10157221 */ /* 0x000fe20000010200 */
[----:B------:R-:W-:Y:S01]  /*0a20*/  BSSY B0, `(.L_x_15) ;  /* 0x0000016000007945 */ /* 0x000fe20003800000 */
[----:B------:R-:W-:Y:S01]  /*0a30*/  FFMA R18, R20, 0.044714998453855514526, R7 ;  /* 0x3d37271314127823 */ /* 0x000fe20000000007 */
[----:B------:R-:W-:Y:S02]  /*0a40*/  FMUL R17, R17, 0.79788458347320556641 ;  /* 0x3f4c422a11117820 */ /* 0x000fe40000400000 */
        /* <DEDUP_REMOVED lines=12> */
.L_x_16:
[----:B------:R-:W-:Y:S01]  /*0b10*/  MOV R0, 0x3c80f082 ;  /* 0x3c80f08200007802 */ /* 0x000fe20000000f00 */
[----:B------:R-:W-:-:S04]  /*0b20*/  FMUL R19, R16, R16 ;  /* 0x0000001010137220 */ /* 0x000fc80000400000 */
[----:B------:R-:W-:-:S04]  /*0b30*/  FFMA.FTZ R0, R19, R0, -0.052303962409496307373 ;  /* 0xbd563cae13007423 */ /* 0x000fc80000010000 */
[----:B------:R-:W-:-:S04]  /*0b40*/  FFMA.FTZ R0, R19, R0, 0.1331529766321182251 ;  /* 0x3e08594113007423 */ /* 0x000fc80000010000 */
[----:B------:R-:W-:-:S04]  /*0b50*/  FFMA.FTZ R0, R19, R0, -0.33332768082618713379 ;  /* 0xbeaaa9ed13007423 */ /* 0x000fc80000010000 */
[----:B------:R-:W-:-:S04]  /*0b60*/  FFMA.FTZ R19, R19, R0, RZ ;  /* 0x0000000013137223 */ /* 0x000fc800000100ff */
[----:B------:R-:W-:Y:S02]  /*0b70*/  FFMA.FTZ R16, R16, R19, R16 ;  /* 0x0000001310107223 */ /* 0x000fe40000010010 */
.L_x_17:
[----:B------:R-:W-:Y:S05]  /*0b80*/  BSYNC B0 ;  /* 0x0000000000007941 */ /* 0x000fea0003800000 */
.L_x_15:
[----:B------:R-:W-:Y:S01]  /*0b90*/  FADD.FTZ R21, |R17|, -RZ ;  /* 0x800000ff11157221 */ /* 0x000fe20000010200 */
[----:B------:R-:W-:Y:S01]  /*0ba0*/  BSSY B0, `(.L_x_18) ;  /* 0x0000015000007945 */ /* 0x000fe20003800000 */
[----:B------:R-:W-:-:S03]  /*0bb0*/  FMUL R18, R18, 0.79788458347320556641 ;  /* 0x3f4c422a12127820 */ /* 0x000fc60000400000 */
        /* <DEDUP_REMOVED lines=12> */
.L_x_19:
[----:B------:R-:W-:Y:S01]  /*0c80*/  MOV R0, 0x3c80f082 ;  /* 0x3c80f08200007802 */ /* 0x000fe20000000f00 */
[----:B------:R-:W-:-:S04]  /*0c90*/  FMUL R19, R17, R17 ;  /* 0x0000001111137220 */ /* 0x000fc80000400000 */
[----:B------:R-:W-:-:S04]  /*0ca0*/  FFMA.FTZ R0, R19, R0, -0.052303962409496307373 ;  /* 0xbd563cae13007423 */ /* 0x000fc80000010000 */
[----:B------:R-:W-:-:S04]  /*0cb0*/  FFMA.FTZ R0, R19, R0, 0.1331529766321182251 ;  /* 0x3e08594113007423 */ /* 0x000fc80000010000 */
[----:B------:R-:W-:-:S04]  /*0cc0*/  FFMA.FTZ R0, R19, R0, -0.33332768082618713379 ;  /* 0xbeaaa9ed13007423 */ /* 0x000fc80000010000 */
[----:B------:R-:W-:-:S04]  /*0cd0*/  FFMA.FTZ R0, R19, R0, RZ ;  /* 0x0000000013007223 */ /* 0x000fc800000100ff */
[----:B------:R-:W-:Y:S02]  /*0ce0*/  FFMA.FTZ R19, R17, R0, R17 ;  /* 0x0000000011137223 */ /* 0x000fe40000010011 */
.L_x_20:
[----:B------:R-:W-:Y:S05]  /*0cf0*/  BSYNC B0 ;  /* 0x0000000000007941 */ /* 0x000fea0003800000 */
.L_x_18:
[----:B------:R-:W-:Y:S01]  /*0d00*/  FADD.FTZ R22, |R18|, -RZ ;  /* 0x800000ff12167221 */ /* 0x000fe20000010200 */
[----:B------:R-:W-:Y:S01]  /*0d10*/  BSSY B0, `(.L_x_21) ;  /* 0x0000015000007945 */ /* 0x000fe20003800000 */
[----:B------:R-:W-:-:S03]  /*0d20*/  SHF.R.S32.HI R17, RZ, 0x1f, R2 ;  /* 0x0000001fff117819 */ /* 0x000fc60000011402 */
        /* <DEDUP_REMOVED lines=12> */
.L_x_22:
[----:B------:R-:W-:Y:S01]  /*0df0*/  MOV R0, 0x3c80f082 ;  /* 0x3c80f08200007802 */ /* 0x000fe20000000f00 */
[----:B------:R-:W-:-:S04]  /*0e00*/  FMUL R21, R18, R18 ;  /* 0x0000001212157220 */ /* 0x000fc80000400000 */
[----:B------:R-:W-:-:S04]  /*0e10*/  FFMA.FTZ R0, R21, R0, -0.052303962409496307373 ;  /* 0xbd563cae15007423 */ /* 0x000fc80000010000 */
[----:B------:R-:W-:-:S04]  /*0e20*/  FFMA.FTZ R0, R21, R0, 0.1331529766321182251 ;  /* 0x3e08594115007423 */ /* 0x000fc80000010000 */
[----:B------:R-:W-:-:S04]  /*0e30*/  FFMA.FTZ R0, R21, R0, -0.33332768082618713379 ;  /* 0xbeaaa9ed15007423 */ /* 0x000fc80000010000 */
[----:B------:R-:W-:-:S04]  /*0e40*/  FFMA.FTZ R21, R21, R0, RZ ;  /* 0x0000000015157223 */ /* 0x000fc800000100ff */
[----:B------:R-:W-:Y:S02]  /*0e50*/  FFMA.FTZ R18, R18, R21, R18 ;  /* 0x0000001512127223 */ /* 0x000fe40000010012 */
.L_x_23:
[----:B------:R-:W-:Y:S05]  /*0e60*/  BSYNC B0 ;  /* 0x0000000000007941 */ /* 0x000fea0003800000 */
.L_x_21:
[----:B------:R-:W-:Y:S01]  /*0e70*/  FMUL R0, R3, 0.5 ;  /* 0x3f00000003007820 */ /* 0x000fe20000400000 */
[----:B------:R-:W-:Y:S01]  /*0e80*/  FADD R11, R11, 1 ;  /* 0x3f8000000b0b7421 */ /* 0x000fe20000000000 */
[----:B------:R-:W-:Y:S01]  /*0e90*/  FADD R3, R12, 1 ;  /* 0x3f8000000c037421 */ /* 0x000fe20000000000 */
[----:B------:R-:W-:Y:S01]  /*0ea0*/  FMUL R8, R8, 0.5 ;  /* 0x3f00000008087820 */ /* 0x000fe20000400000 */
[----:B------:R-:W-:Y:S01]  /*0eb0*/  FMUL R5, R5, 0.5 ;  /* 0x3f00000005057820 */ /* 0x000fe20000400000 */
[----:B------:R-:W-:Y:S01]  /*0ec0*/  FMUL R0, R0, R11 ;  /* 0x0000000b00007220 */ /* 0x000fe20000400000 */
[----:B------:R-:W-:Y:S01]  /*0ed0*/  FADD R12, R13, 1 ;  /* 0x3f8000000d0c7421 */ /* 0x000fe20000000000 */
[----:B------:R-:W-:Y:S01]  /*0ee0*/  FADD R11, R14, 1 ;  /* 0x3f8000000e0b7421 */ /* 0x000fe20000000000 */
[----:B------:R-:W-:Y:S01]  /*0ef0*/  FMUL R6, R6, 0.5 ;  /* 0x3f00000006067820 */ /* 0x000fe20000400000 */
[----:B------:R-:W-:Y:S01]  /*0f00*/  FMUL R4, R4, 0.5 ;  /* 0x3f00000004047820 */ /* 0x000fe20000400000 */
[----:B------:R-:W-:Y:S01]  /*0f10*/  FADD R15, R15, 1 ;  /* 0x3f8000000f0f7421 */ /* 0x000fe20000000000 */
[----:B------:R-:W-:Y:S01]  /*0f20*/  FMUL R7, R7, 0.5 ;  /* 0x3f00000007077820 */ /* 0x000fe20000400000 */
[----:B------:R-:W-:Y:S01]  /*0f30*/  FMUL R10, R10, 0.5 ;  /* 0x3f0000000a0a7820 */ /* 0x000fe20000400000 */
[----:B------:R-:W-:Y:S01]  /*0f40*/  FMUL R9, R9, 0.5 ;  /* 0x3f00000009097820 */ /* 0x000fe20000400000 */
[----:B------:R-:W-:Y:S01]  /*0f50*/  FADD R16, R16, 1 ;  /* 0x3f80000010107421 */ /* 0x000fe20000000000 */
[----:B------:R-:W-:Y:S01]  /*0f60*/  FADD R19, R19, 1 ;  /* 0x3f80000013137421 */ /* 0x000fe20000000000 */
[----:B------:R-:W-:Y:S01]  /*0f70*/  FADD R18, R18, 1 ;  /* 0x3f80000012127421 */ /* 0x000fe20000000000 */
[----:B------:R-:W-:Y:S01]  /*0f80*/  FMUL R12, R5, R12 ;  /* 0x0000000c050c7220 */ /* 0x000fe20000400000 */
[----:B------:R-:W-:Y:S01]  /*0f90*/  FMUL R11, R8, R11 ;  /* 0x0000000b080b7220 */ /* 0x000fe20000400000 */
[----:B------:R-:W-:Y:S01]  /*0fa0*/  FMUL R3, R4, R3 ;  /* 0x0000000304037220 */ /* 0x000fe20000400000 */
[----:B------:R-:W-:Y:S01]  /*0fb0*/  FMUL R6, R6, R15 ;  /* 0x0000000f06067220 */ /* 0x000fe20000400000 */
[----:B------:R-:W-:Y:S01]  /*0fc0*/  FMUL R13, R9, R16 ;  /* 0x00000010090d7220 */ /* 0x000fe20000400000 */
[----:B------:R-:W-:Y:S01]  /*0fd0*/  FMUL R19, R10, R19 ;  /* 0x000000130a137220 */ /* 0x000fe20000400000 */
[----:B------:R-:W-:Y:S01]  /*0fe0*/  FMUL R18, R7, R18 ;  /* 0x0000001207127220 */ /* 0x000fe20000400000 */
[----:B------:R-:W-:-:S02]  /*0ff0*/  LEA R4, P0, R2, c[0x0][0x168], 0x1 ;  /* 0x00005a0002047a11 */ /* 0x000fc400078008ff */
[----:B------:R-:W-:Y:S02]  /*1000*/  F2FP.BF16.PACK_AB R9, R11, R12 ;  /* 0x0000000c0b09723e */ /* 0x000fe400000010ff */
[----:B------:R-:W-:Y:S02]  /*1010*/  LEA.HI.X R5, R2, c[0x0][0x16c], R17, 0x1, P0 ;  /* 0x00005b0002057a11 */ /* 0x000fe400000f0c11 */
[----:B------:R-:W-:Y:S02]  /*1020*/  F2FP.BF16.PACK_AB R8, R3, R0 ;  /* 0x000000000308723e */ /* 0x000fe400000010ff */
[----:B------:R-:W-:Y:S02]  /*1030*/  F2FP.BF16.PACK_AB R10, R13, R6 ;  /* 0x000000060d0a723e */ /* 0x000fe400000010ff */
[----:B------:R-:W-:-:S05]  /*1040*/  F2FP.BF16.PACK_AB R11, R18, R19 ;  /* 0x00000013120b723e */ /* 0x000fca00000010ff */
[----:B------:R-:W-:Y:S01]  /*1050*/  STG.E.128 [R4.64], R8 ;  /* 0x0000000804007986 */ /* 0x000fe2000c101d04 */
[----:B------:R-:W-:Y:S05]  /*1060*/  EXIT ;  /* 0x000000000000794d */ /* 0x000fea0003800000 */
.L_x_24:
[----:B------:R-:W-:-:S00]  /*1070*/  BRA `(.L_x_24) ;  /* 0xfffffff000007947 */ /* 0x000fc0000383ffff */
[----:B------:R-:W-:-:S00]  /*1080*/  NOP ;  /* 0x0000000000007918 */ /* 0x000fc00000000000 */
[----:B------:R-:W-:-:S00]  /*1090*/  NOP ;  /* 0x0000000000007918 */ /* 0x000fc00000000000 */
[----:B------:R-:W-:-:S00]  /*10a0*/  NOP ;  /* 0x0000000000007918 */ /* 0x000fc00000000000 */
[----:B------:R-:W-:-:S00]  /*10b0*/  NOP ;  /* 0x0000000000007918 */ /* 0x000fc00000000000 */
[----:B------:R-:W-:-:S00]  /*10c0*/  NOP ;  /* 0x0000000000007918 */ /* 0x000fc00000000000 */
[----:B------:R-:W-:-:S00]  /*10d0*/  NOP ;  /* 0x0000000000007918 */ /* 0x000fc00000000000 */
[----:B------:R-:W-:-:S00]  /*10e0*/  NOP ;  /* 0x0000000000007918 */ /* 0x000fc00000000000 */
[----:B------:R-:W-:-:S00]  /*10f0*/  NOP ;  /* 0x0000000000007918 */ /* 0x000fc00000000000 */
.L_x_25:


//--------------------- .nv.global.init           --------------------------
	.section	.nv.global.init,"aw",@progbits
.nv.global.init:
	.type		_$_str,@object
	.size		_$_str,(.L_0 - _$_str)
_$_str:
        /*0000*/ 	.byte	0x5f, 0x5f, 0x43, 0x55, 0x44, 0x41, 0x5f, 0x46, 0x54, 0x5a, 0x00
.L_0:
